//
// Generated by NVIDIA NVVM Compiler
//
// Compiler Build ID: CL-36424714
// Cuda compilation tools, release 13.0, V13.0.88
// Based on NVVM 20.0.0
//

.version 9.0
.target sm_100
.address_size 64

	// .globl	_Z11bitonicSortPiii

.visible .entry _Z11bitonicSortPiii(
	.param .u64 .ptr .align 1 _Z11bitonicSortPiii_param_0,
	.param .u32 _Z11bitonicSortPiii_param_1,
	.param .u32 _Z11bitonicSortPiii_param_2
)
{
	.reg .pred 	%p<11>;
	.reg .b32 	%r<24>;
	.reg .b64 	%rd<9>;

	ld.param.u64 	%rd5, [_Z11bitonicSortPiii_param_0];
	ld.param.u32 	%r12, [_Z11bitonicSortPiii_param_1];
	ld.param.u32 	%r13, [_Z11bitonicSortPiii_param_2];
	cvta.to.global.u64 	%rd1, %rd5;
	setp.lt.s32 	%p1, %r12, 2;
	@%p1 bra 	$L__BB0_11;
	mov.u32 	%r15, %tid.x;
	mov.u32 	%r16, %ntid.x;
	mov.u32 	%r17, %ctaid.x;
	mad.lo.s32 	%r1, %r16, %r17, %r15;
	mul.wide.s32 	%rd6, %r1, 4;
	add.s64 	%rd2, %rd1, %rd6;
	mov.b32 	%r22, 2;
$L__BB0_2:
	shr.s32 	%r23, %r22, 1;
	setp.lt.s32 	%p2, %r23, 1;
	@%p2 bra 	$L__BB0_10;
$L__BB0_3:
	mov.u32 	%r4, %r23;
	xor.b32  	%r5, %r4, %r1;
	min.s32 	%r18, %r12, %r5;
	setp.le.s32 	%p3, %r18, %r1;
	@%p3 bra 	$L__BB0_9;
	and.b32  	%r19, %r5, %r22;
	setp.ne.s32 	%p4, %r19, 0;
	@%p4 bra 	$L__BB0_7;
	ld.global.u32 	%r6, [%rd2];
	mul.wide.s32 	%rd8, %r5, 4;
	add.s64 	%rd3, %rd1, %rd8;
	ld.global.u32 	%r7, [%rd3];
	setp.gt.s32 	%p7, %r6, %r7;
	selp.u32 	%r21, 1, 0, %p7;
	setp.ne.s32 	%p8, %r13, %r21;
	@%p8 bra 	$L__BB0_9;
	st.global.u32 	[%rd2], %r7;
	st.global.u32 	[%rd3], %r6;
	bra.uni 	$L__BB0_9;
$L__BB0_7:
	ld.global.u32 	%r8, [%rd2];
	mul.wide.s32 	%rd7, %r5, 4;
	add.s64 	%rd4, %rd1, %rd7;
	ld.global.u32 	%r9, [%rd4];
	setp.lt.s32 	%p5, %r8, %r9;
	selp.u32 	%r20, 1, 0, %p5;
	setp.ne.s32 	%p6, %r13, %r20;
	@%p6 bra 	$L__BB0_9;
	st.global.u32 	[%rd2], %r9;
	st.global.u32 	[%rd4], %r8;
$L__BB0_9:
	bar.sync 	0;
	shr.u32 	%r23, %r4, 1;
	setp.gt.u32 	%p9, %r4, 1;
	@%p9 bra 	$L__BB0_3;
$L__BB0_10:
	shl.b32 	%r22, %r22, 1;
	setp.le.s32 	%p10, %r22, %r12;
	@%p10 bra 	$L__BB0_2;
$L__BB0_11:
	ret;

}


// ===== COMPILED SASS (sm_100) =====

	.target	sm_100

	.elftype	@"ET_EXEC"


//--------------------- .note.nv.tkinfo           --------------------------
	.section	.note.nv.tkinfo,"",@"SHT_NOTE"
	.sectionflags	@"SHF_NOTE_NV_TKINFO"
	.tkinfo
        /*0018*/ 	.word	0x00000002
        /*0030*/ 	.string	""
        /*0030*/ 	.string	"ptxas"
        /*0030*/ 	.string	"Cuda compilation tools, release 13.0, V13.0.88"
        /*0030*/ 	.string	"Build cuda_13.0.r13.0/compiler.36424714_0"
        /*0030*/ 	.string	"-arch sm_100 -m 64 "



//--------------------- .note.nv.cuinfo           --------------------------
	.section	.note.nv.cuinfo,"",@"SHT_NOTE"
	.sectionflags	@"SHF_NOTE_NV_CUINFO"
        /*0018*/ 	.short	0x0002
        /*001a*/ 	.short	0x0064
        /*001c*/ 	.short	0x0082
	.zero		2


//--------------------- .nv.info                  --------------------------
	.section	.nv.info,"",@"SHT_CUDA_INFO"
	.align	4


	//----- nvinfo : EIATTR_REGCOUNT
	.align		4
        /*0000*/ 	.byte	0x04, 0x2f
        /*0002*/ 	.short	(.L_1 - .L_0)
	.align		4
.L_0:
        /*0004*/ 	.word	index@(_Z11bitonicSortPiii)
        /*0008*/ 	.word	0x0000000e


	//----- nvinfo : EIATTR_FRAME_SIZE
	.align		4
.L_1:
        /*000c*/ 	.byte	0x04, 0x11
        /*000e*/ 	.short	(.L_3 - .L_2)
	.align		4
.L_2:
        /*0010*/ 	.word	index@(_Z11bitonicSortPiii)
        /*0014*/ 	.word	0x00000000


	//----- nvinfo : EIATTR_MIN_STACK_SIZE
	.align		4
.L_3:
        /*0018*/ 	.byte	0x04, 0x12
        /*001a*/ 	.short	(.L_5 - .L_4)
	.align		4
.L_4:
        /*001c*/ 	.word	index@(_Z11bitonicSortPiii)
        /*0020*/ 	.word	0x00000000
.L_5:


//--------------------- .nv.compat                --------------------------
	.section	.nv.compat,"",@"SHT_CUDA_COMPAT_INFO"
	.align	4
        /*0000*/ 	.byte	0x02, 0x09, 0x00, 0x00, 0x02, 0x02, 0x01, 0x00, 0x02, 0x05, 0x05, 0x00, 0x03, 0x07, 0x01, 0x01
        /*0010*/ 	.byte	0x02, 0x03, 0x00, 0x00, 0x02, 0x06, 0x01, 0x00, 0x04, 0x0b, 0x08, 0x00, 0x09, 0x00, 0x00, 0x00
        /*0020*/ 	.byte	0x00, 0x00, 0x00, 0x00


//--------------------- .nv.info._Z11bitonicSortPiii --------------------------
	.section	.nv.info._Z11bitonicSortPiii,"",@"SHT_CUDA_INFO"
	.sectionflags	@""
	.align	4


	//----- nvinfo : EIATTR_CUDA_API_VERSION
	.align		4
        /*0000*/ 	.byte	0x04, 0x37
        /*0002*/ 	.short	(.L_7 - .L_6)
.L_6:
        /*0004*/ 	.word	0x00000082


	//----- nvinfo : EIATTR_KPARAM_INFO
	.align		4
.L_7:
        /*0008*/ 	.byte	0x04, 0x17
        /*000a*/ 	.short	(.L_9 - .L_8)
.L_8:
        /*000c*/ 	.word	0x00000000
        /*0010*/ 	.short	0x0002
        /*0012*/ 	.short	0x000c
        /*0014*/ 	.byte	0x00, 0xf0, 0x11, 0x00


	//----- nvinfo : EIATTR_KPARAM_INFO
	.align		4
.L_9:
        /*0018*/ 	.byte	0x04, 0x17
        /*001a*/ 	.short	(.L_11 - .L_10)
.L_10:
        /*001c*/ 	.word	0x00000000
        /*0020*/ 	.short	0x0001
        /*0022*/ 	.short	0x0008
        /*0024*/ 	.byte	0x00, 0xf0, 0x11, 0x00


	//----- nvinfo : EIATTR_KPARAM_INFO
	.align		4
.L_11:
        /*0028*/ 	.byte	0x04, 0x17
        /*002a*/ 	.short	(.L_13 - .L_12)
.L_12:
        /*002c*/ 	.word	0x00000000
        /*0030*/ 	.short	0x0000
        /*0032*/ 	.short	0x0000
        /*0034*/ 	.byte	0x00, 0xf5, 0x21, 0x00


	//----- nvinfo : EIATTR_SPARSE_MMA_MASK
	.align		4
.L_13:
        /*0038*/ 	.byte	0x03, 0x50
        /*003a*/ 	.short	0x0000


	//----- nvinfo : EIATTR_MAXREG_COUNT
	.align		4
        /*003c*/ 	.byte	0x03, 0x1b
        /*003e*/ 	.short	0x00ff


	//----- nvinfo : EIATTR_NUM_BARRIERS
	.align		4
        /*0040*/ 	.byte	0x02, 0x4c
        /*0042*/ 	.byte	0x01
	.zero		1


	//----- nvinfo : EIATTR_MERCURY_ISA_VERSION
	.align		4
        /*0044*/ 	.byte	0x03, 0x5f
        /*0046*/ 	.short	0x0101


	//----- nvinfo : EIATTR_VRC_CTA_INIT_COUNT
	.align		4
        /*0048*/ 	.byte	0x02, 0x4a
	.zero		1
	.zero		1


	//----- nvinfo : EIATTR_EXIT_INSTR_OFFSETS
	.align		4
        /*004c*/ 	.byte	0x04, 0x1c
        /*004e*/ 	.short	(.L_15 - .L_14)


	//   ....[0]....
.L_14:
        /*0050*/ 	.word	0x00000030


	//   ....[1]....
        /*0054*/ 	.word	0x00000350


	//----- nvinfo : EIATTR_CRS_STACK_SIZE
	.align		4
.L_15:
        /*0058*/ 	.byte	0x04, 0x1e
        /*005a*/ 	.short	(.L_17 - .L_16)
.L_16:
        /*005c*/ 	.word	0x00000000


	//----- nvinfo : EIATTR_CBANK_PARAM_SIZE
	.align		4
.L_17:
        /*0060*/ 	.byte	0x03, 0x19
        /*0062*/ 	.short	0x0010


	//----- nvinfo : EIATTR_PARAM_CBANK
	.align		4
        /*0064*/ 	.byte	0x04, 0x0a
        /*0066*/ 	.short	(.L_19 - .L_18)
	.align		4
.L_18:
        /*0068*/ 	.word	index@(.nv.constant0._Z11bitonicSortPiii)
        /*006c*/ 	.short	0x0380
        /*006e*/ 	.short	0x0010


	//----- nvinfo : EIATTR_SW_WAR
	.align		4
.L_19:
        /*0070*/ 	.byte	0x04, 0x36
        /*0072*/ 	.short	(.L_21 - .L_20)
.L_20:
        /*0074*/ 	.word	0x00000008
.L_21:


//--------------------- .nv.callgraph             --------------------------
	.section	.nv.callgraph,"",@"SHT_CUDA_CALLGRAPH"
	.align	4
	.sectionentsize	8
	.align		4
        /*0000*/ 	.word	0x00000000
	.align		4
        /*0004*/ 	.word	0xffffffff
	.align		4
        /*0008*/ 	.word	0x00000000
	.align		4
        /*000c*/ 	.word	0xfffffffe
	.align		4
        /*0010*/ 	.word	0x00000000
	.align		4
        /*0014*/ 	.word	0xfffffffd
	.align		4
        /*0018*/ 	.word	0x00000000
	.align		4
        /*001c*/ 	.word	0xfffffffc


//--------------------- .text._Z11bitonicSortPiii --------------------------
	.section	.text._Z11bitonicSortPiii,"ax",@progbits
	.align	128
        .global         _Z11bitonicSortPiii
        .type           _Z11bitonicSortPiii,@function
        .size           _Z11bitonicSortPiii,(.L_x_7 - _Z11bitonicSortPiii)
        .other          _Z11bitonicSortPiii,@"STO_CUDA_ENTRY STV_DEFAULT"
_Z11bitonicSortPiii:
.text._Z11bitonicSortPiii:
[----:B------:R-:W-:Y:S08]  /*0000*/  LDC R1, c[0x0][0x37c] ;  /* 0x0000df00ff017b82 */ /* 0x000ff00000000800 */
[----:B------:R-:W0:Y:S02]  /*0010*/  LDC R0, c[0x0][0x388] ;  /* 0x0000e200ff007b82 */ /* 0x000e240000000800 */
[----:B0-----:R-:W-:-:S13]  /*0020*/  ISETP.GE.AND P0, PT, R0, 0x2, PT ;  /* 0x000000020000780c */ /* 0x001fda0003f06270 */
[----:B------:R-:W-:Y:S05]  /*0030*/  @!P0 EXIT ;  /* 0x000000000000894d */ /* 0x000fea0003800000 */
[----:B------:R-:W0:Y:S01]  /*0040*/  S2R R9, SR_TID.X ;  /* 0x0000000000097919 */ /* 0x000e220000002100 */
[----:B------:R-:W1:Y:S01]  /*0050*/  LDC.64 R2, c[0x0][0x380] ;  /* 0x0000e000ff027b82 */ /* 0x000e620000000a00 */
[----:B------:R-:W0:Y:S01]  /*0060*/  LDCU UR4, c[0x0][0x360] ;  /* 0x00006c00ff0477ac */ /* 0x000e220008000800 */
[----:B------:R-:W0:Y:S01]  /*0070*/  S2R R0, SR_CTAID.X ;  /* 0x0000000000007919 */ /* 0x000e220000002500 */
[----:B------:R-:W2:Y:S01]  /*0080*/  LDCU.64 UR8, c[0x0][0x358] ;  /* 0x00006b00ff0877ac */ /* 0x000ea20008000a00 */
[----:B------:R-:W-:Y:S01]  /*0090*/  UMOV UR6, 0x2 ;  /* 0x0000000200067882 */ /* 0x000fe20000000000 */
[----:B0-----:R-:W-:-:S04]  /*00a0*/  IMAD R9, R0, UR4, R9 ;  /* 0x0000000400097c24 */ /* 0x001fc8000f8e0209 */
[----:B-12---:R-:W-:-:S07]  /*00b0*/  IMAD.WIDE R2, R9, 0x4, R2 ;  /* 0x0000000409027825 */ /* 0x006fce00078e0202 */
.L_x_5:
[----:B------:R-:W-:-:S04]  /*00c0*/  USHF.R.S32.HI UR4, URZ, 0x1, UR6 ;  /* 0x00000001ff047899 */ /* 0x000fc80008011406 */
[----:B------:R-:W-:-:S09]  /*00d0*/  UISETP.GE.AND UP0, UPT, UR4, 0x1, UPT ;  /* 0x000000010400788c */ /* 0x000fd2000bf06270 */
[----:B01-3--:R-:W-:Y:S05]  /*00e0*/  BRA.U !UP0, `(.L_x_0) ;  /* 0x0000000108887547 */ /* 0x00bfea000b800000 */
[----:B------:R-:W0:Y:S01]  /*00f0*/  LDC.64 R6, c[0x0][0x380] ;  /* 0x0000e000ff067b82 */ /* 0x000e220000000a00 */
[----:B------:R-:W1:Y:S01]  /*0100*/  LDCU UR10, c[0x0][0x388] ;  /* 0x00007100ff0a77ac */ /* 0x000e620008000800 */
[----:B------:R-:W2:Y:S02]  /*0110*/  LDCU UR7, c[0x0][0x38c] ;  /* 0x00007180ff0777ac */ /* 0x000ea40008000800 */
.L_x_4:
[----:B-1-3--:R-:W-:Y:S01]  /*0120*/  LOP3.LUT R5, R9, UR4, RZ, 0x3c, !PT ;  /* 0x0000000409057c12 */ /* 0x00afe2000f8e3cff */
[----:B------:R-:W-:Y:S03]  /*0130*/  BSSY.RECONVERGENT B0, `(.L_x_1) ;  /* 0x0000018000007945 */ /* 0x000fe60003800200 */
[----:B-1----:R-:W-:-:S04]  /*0140*/  VIMNMX R0, PT, PT, R5, UR10, PT ;  /* 0x0000000a05007c48 */ /* 0x002fc8000bfe0100 */
[----:B------:R-:W-:-:S13]  /*0150*/  ISETP.GT.AND P0, PT, R0, R9, PT ;  /* 0x000000090000720c */ /* 0x000fda0003f04270 */
[----:B------:R-:W-:Y:S05]  /*0160*/  @!P0 BRA `(.L_x_2) ;  /* 0x0000000000508947 */ /* 0x000fea0003800000 */
[----:B------:R-:W-:-:S13]  /*0170*/  LOP3.LUT P0, RZ, R5, UR6, RZ, 0xc0, !PT ;  /* 0x0000000605ff7c12 */ /* 0x000fda000f80c0ff */
[----:B------:R-:W-:Y:S05]  /*0180*/  @P0 BRA `(.L_x_3) ;  /* 0x0000000000280947 */ /* 0x000fea0003800000 */
[----:B0-----:R-:W-:Y:S01]  /*0190*/  IMAD.WIDE R4, R5, 0x4, R6 ;  /* 0x0000000405047825 */ /* 0x001fe200078e0206 */
[----:B------:R-:W3:Y:S04]  /*01a0*/  LDG.E R11, desc[UR8][R2.64] ;  /* 0x00000008020b7981 */ /* 0x000ee8000c1e1900 */
[----:B------:R-:W3:Y:S02]  /*01b0*/  LDG.E R8, desc[UR8][R4.64] ;  /* 0x0000000804087981 */ /* 0x000ee4000c1e1900 */
[----:B---3--:R-:W-:-:S04]  /*01c0*/  ISETP.GT.AND P0, PT, R11, R8, PT ;  /* 0x000000080b00720c */ /* 0x008fc80003f04270 */
[----:B------:R-:W-:-:S04]  /*01d0*/  SEL R0, RZ, 0x1, !P0 ;  /* 0x00000001ff007807 */ /* 0x000fc80004000000 */
[----:B--2---:R-:W-:-:S13]  /*01e0*/  ISETP.NE.AND P0, PT, R0, UR7, PT ;  /* 0x0000000700007c0c */ /* 0x004fda000bf05270 */
[----:B------:R-:W-:Y:S05]  /*01f0*/  @P0 BRA `(.L_x_2) ;  /* 0x00000000002c0947 */ /* 0x000fea0003800000 */
[----:B------:R3:W-:Y:S04]  /*0200*/  STG.E desc[UR8][R2.64], R8 ;  /* 0x0000000802007986 */ /* 0x0007e8000c101908 */
[----:B------:R3:W-:Y:S01]  /*0210*/  STG.E desc[UR8][R4.64], R11 ;  /* 0x0000000b04007986 */ /* 0x0007e2000c101908 */
[----:B------:R-:W-:Y:S05]  /*0220*/  BRA `(.L_x_2) ;  /* 0x0000000000207947 */ /* 0x000fea0003800000 */
.L_x_3:
[----:B0-----:R-:W-:Y:S01]  /*0230*/  IMAD.WIDE R4, R5, 0x4, R6 ;  /* 0x0000000405047825 */ /* 0x001fe200078e0206 */
[----:B------:R-:W3:Y:S04]  /*0240*/  LDG.E R11, desc[UR8][R2.64] ;  /* 0x00000008020b7981 */ /* 0x000ee8000c1e1900 */
[----:B------:R-:W3:Y:S02]  /*0250*/  LDG.E R8, desc[UR8][R4.64] ;  /* 0x0000000804087981 */ /* 0x000ee4000c1e1900 */
[----:B---3--:R-:W-:-:S04]  /*0260*/  ISETP.GE.AND P0, PT, R11, R8, PT ;  /* 0x000000080b00720c */ /* 0x008fc80003f06270 */
[----:B------:R-:W-:-:S04]  /*0270*/  SEL R0, RZ, 0x1, P0 ;  /* 0x00000001ff007807 */ /* 0x000fc80000000000 */
[----:B--2---:R-:W-:-:S13]  /*0280*/  ISETP.NE.AND P0, PT, R0, UR7, PT ;  /* 0x0000000700007c0c */ /* 0x004fda000bf05270 */
[----:B------:R1:W-:Y:S04]  /*0290*/  @!P0 STG.E desc[UR8][R2.64], R8 ;  /* 0x0000000802008986 */ /* 0x0003e8000c101908 */
[----:B------:R1:W-:Y:S02]  /*02a0*/  @!P0 STG.E desc[UR8][R4.64], R11 ;  /* 0x0000000b04008986 */ /* 0x0003e4000c101908 */
.L_x_2:
[----:B--2---:R-:W-:Y:S05]  /*02b0*/  BSYNC.RECONVERGENT B0 ;  /* 0x0000000000007941 */ /* 0x004fea0003800200 */
.L_x_1:
[----:B------:R-:W-:Y:S01]  /*02c0*/  BAR.SYNC.DEFER_BLOCKING 0x0 ;  /* 0x0000000000007b1d */ /* 0x000fe20000010000 */
[----:B------:R-:W-:Y:S02]  /*02d0*/  UISETP.GT.U32.AND UP0, UPT, UR4, 0x1, UPT ;  /* 0x000000010400788c */ /* 0x000fe4000bf04070 */
[----:B------:R-:W-:-:S07]  /*02e0*/  USHF.R.U32.HI UR5, URZ, 0x1, UR4 ;  /* 0x00000001ff057899 */ /* 0x000fce0008011604 */
[----:B------:R-:W-:Y:S01]  /*02f0*/  UMOV UR4, UR5 ;  /* 0x0000000500047c82 */ /* 0x000fe20008000000 */
[----:B------:R-:W-:Y:S05]  /*0300*/  BRA.U UP0, `(.L_x_4) ;  /* 0xfffffffd00847547 */ /* 0x000fea000b83ffff */
.L_x_0:
[----:B------:R-:W2:Y:S01]  /*0310*/  LDCU UR4, c[0x0][0x388] ;  /* 0x00007100ff0477ac */ /* 0x000ea20008000800 */
[----:B------:R-:W-:-:S04]  /*0320*/  USHF.L.U32 UR6, UR6, 0x1, URZ ;  /* 0x0000000106067899 */ /* 0x000fc800080006ff */
[----:B--2---:R-:W-:-:S09]  /*0330*/  UISETP.GT.AND UP0, UPT, UR6, UR4, UPT ;  /* 0x000000040600728c */ /* 0x004fd2000bf04270 */
[----:B------:R-:W-:Y:S05]  /*0340*/  BRA.U !UP0, `(.L_x_5) ;  /* 0xfffffffd085c7547 */ /* 0x000fea000b83ffff */
[----:B------:R-:W-:Y:S05]  /*0350*/  EXIT ;  /* 0x000000000000794d */ /* 0x000fea0003800000 */
.L_x_6:
[----:B------:R-:W-:-:S00]  /*0360*/  BRA `(.L_x_6) ;  /* 0xfffffffc00fc7947 */ /* 0x000fc0000383ffff */
[----:B------:R-:W-:-:S00]  /*0370*/  NOP ;  /* 0x0000000000007918 */ /* 0x000fc00000000000 */
        /* <DEDUP_REMOVED lines=8> */
.L_x_7:


//--------------------- .nv.shared.reserved.0     --------------------------
	.section	.nv.shared.reserved.0,"aw",@nobits
	.weak		__nv_reservedSMEM_offset_0_alias
	.size		__nv_reservedSMEM_offset_0_alias, 0, 64
	.other		__nv_reservedSMEM_offset_0_alias,@"STO_CUDA_RESERVED_SHARED STV_DEFAULT"
__nv_reservedSMEM_offset_0_alias:
	.zero		0
	.zero		64


//--------------------- .nv.constant0._Z11bitonicSortPiii --------------------------
	.section	.nv.constant0._Z11bitonicSortPiii,"a",@progbits
	.sectionflags	@""
	.align	4
.nv.constant0._Z11bitonicSortPiii:
	.zero		912


//--------------------- SYMBOLS --------------------------

	.type		.nv.reservedSmem.offset0,@object
	.size		.nv.reservedSmem.offset0,0x4
